//
// Generated by NVIDIA NVVM Compiler
//
// Compiler Build ID: CL-36424714
// Cuda compilation tools, release 13.0, V13.0.88
// Based on NVVM 20.0.0
//

.version 9.0
.target sm_100
.address_size 64

	// .globl	_Z5helloPcPi

.visible .entry _Z5helloPcPi(
	.param .u64 .ptr .align 1 _Z5helloPcPi_param_0,
	.param .u64 .ptr .align 1 _Z5helloPcPi_param_1
)
{
	.reg .b16 	%rs<4>;
	.reg .b32 	%r<2>;
	.reg .b64 	%rd<9>;

	ld.param.u64 	%rd1, [_Z5helloPcPi_param_0];
	ld.param.u64 	%rd2, [_Z5helloPcPi_param_1];
	cvta.to.global.u64 	%rd3, %rd1;
	cvta.to.global.u64 	%rd4, %rd2;
	mov.u32 	%r1, %tid.x;
	cvt.u64.u32 	%rd5, %r1;
	mul.wide.u32 	%rd6, %r1, 4;
	add.s64 	%rd7, %rd4, %rd6;
	ld.global.u8 	%rs1, [%rd7];
	add.s64 	%rd8, %rd3, %rd5;
	ld.global.u8 	%rs2, [%rd8];
	add.s16 	%rs3, %rs2, %rs1;
	st.global.u8 	[%rd8], %rs3;
	ret;

}
	// .globl	_Z6VecAddPfS_S_
.visible .entry _Z6VecAddPfS_S_(
	.param .u64 .ptr .align 1 _Z6VecAddPfS_S__param_0,
	.param .u64 .ptr .align 1 _Z6VecAddPfS_S__param_1,
	.param .u64 .ptr .align 1 _Z6VecAddPfS_S__param_2
)
{
	.reg .b32 	%r<2>;
	.reg .b32 	%f<4>;
	.reg .b64 	%rd<11>;

	ld.param.u64 	%rd1, [_Z6VecAddPfS_S__param_0];
	ld.param.u64 	%rd2, [_Z6VecAddPfS_S__param_1];
	ld.param.u64 	%rd3, [_Z6VecAddPfS_S__param_2];
	cvta.to.global.u64 	%rd4, %rd3;
	cvta.to.global.u64 	%rd5, %rd2;
	cvta.to.global.u64 	%rd6, %rd1;
	mov.u32 	%r1, %tid.x;
	mul.wide.u32 	%rd7, %r1, 4;
	add.s64 	%rd8, %rd6, %rd7;
	ld.global.f32 	%f1, [%rd8];
	add.s64 	%rd9, %rd5, %rd7;
	ld.global.f32 	%f2, [%rd9];
	add.f32 	%f3, %f1, %f2;
	add.s64 	%rd10, %rd4, %rd7;
	st.global.f32 	[%rd10], %f3;
	ret;

}
	// .globl	_Z6MatAddPfS_S_i
.visible .entry _Z6MatAddPfS_S_i(
	.param .u64 .ptr .align 1 _Z6MatAddPfS_S_i_param_0,
	.param .u64 .ptr .align 1 _Z6MatAddPfS_S_i_param_1,
	.param .u64 .ptr .align 1 _Z6MatAddPfS_S_i_param_2,
	.param .u32 _Z6MatAddPfS_S_i_param_3
)
{
	.reg .pred 	%p<2>;
	.reg .b32 	%r<6>;
	.reg .b32 	%f<4>;
	.reg .b64 	%rd<11>;

	ld.param.u64 	%rd1, [_Z6MatAddPfS_S_i_param_0];
	ld.param.u64 	%rd2, [_Z6MatAddPfS_S_i_param_1];
	ld.param.u64 	%rd3, [_Z6MatAddPfS_S_i_param_2];
	ld.param.u32 	%r3, [_Z6MatAddPfS_S_i_param_3];
	mov.u32 	%r1, %tid.x;
	mov.u32 	%r2, %tid.y;
	max.s32 	%r4, %r1, %r2;
	setp.ge.s32 	%p1, %r4, %r3;
	@%p1 bra 	$L__BB2_2;
	cvta.to.global.u64 	%rd4, %rd1;
	cvta.to.global.u64 	%rd5, %rd2;
	cvta.to.global.u64 	%rd6, %rd3;
	mad.lo.s32 	%r5, %r3, %r1, %r2;
	mul.wide.u32 	%rd7, %r5, 4;
	add.s64 	%rd8, %rd4, %rd7;
	ld.global.f32 	%f1, [%rd8];
	add.s64 	%rd9, %rd5, %rd7;
	ld.global.f32 	%f2, [%rd9];
	add.f32 	%f3, %f1, %f2;
	add.s64 	%rd10, %rd6, %rd7;
	st.global.f32 	[%rd10], %f3;
$L__BB2_2:
	ret;

}


// ===== COMPILED SASS (sm_100) =====

	.target	sm_100

	.elftype	@"ET_EXEC"


//--------------------- .note.nv.tkinfo           --------------------------
	.section	.note.nv.tkinfo,"",@"SHT_NOTE"
	.sectionflags	@"SHF_NOTE_NV_TKINFO"
	.tkinfo
        /*0018*/ 	.word	0x00000002
        /*0030*/ 	.string	""
        /*0030*/ 	.string	"ptxas"
        /*0030*/ 	.string	"Cuda compilation tools, release 13.0, V13.0.88"
        /*0030*/ 	.string	"Build cuda_13.0.r13.0/compiler.36424714_0"
        /*0030*/ 	.string	"-arch sm_100 -m 64 "



//--------------------- .note.nv.cuinfo           --------------------------
	.section	.note.nv.cuinfo,"",@"SHT_NOTE"
	.sectionflags	@"SHF_NOTE_NV_CUINFO"
        /*0018*/ 	.short	0x0002
        /*001a*/ 	.short	0x0064
        /*001c*/ 	.short	0x0082
	.zero		2


//--------------------- .nv.info                  --------------------------
	.section	.nv.info,"",@"SHT_CUDA_INFO"
	.align	4


	//----- nvinfo : EIATTR_REGCOUNT
	.align		4
        /*0000*/ 	.byte	0x04, 0x2f
        /*0002*/ 	.short	(.L_1 - .L_0)
	.align		4
.L_0:
        /*0004*/ 	.word	index@(_Z5helloPcPi)
        /*0008*/ 	.word	0x0000000a


	//----- nvinfo : EIATTR_FRAME_SIZE
	.align		4
.L_1:
        /*000c*/ 	.byte	0x04, 0x11
        /*000e*/ 	.short	(.L_3 - .L_2)
	.align		4
.L_2:
        /*0010*/ 	.word	index@(_Z5helloPcPi)
        /*0014*/ 	.word	0x00000000


	//----- nvinfo : EIATTR_REGCOUNT
	.align		4
.L_3:
        /*0018*/ 	.byte	0x04, 0x2f
        /*001a*/ 	.short	(.L_5 - .L_4)
	.align		4
.L_4:
        /*001c*/ 	.word	index@(_Z6VecAddPfS_S_)
        /*0020*/ 	.word	0x0000000c


	//----- nvinfo : EIATTR_FRAME_SIZE
	.align		4
.L_5:
        /*0024*/ 	.byte	0x04, 0x11
        /*0026*/ 	.short	(.L_7 - .L_6)
	.align		4
.L_6:
        /*0028*/ 	.word	index@(_Z6VecAddPfS_S_)
        /*002c*/ 	.word	0x00000000


	//----- nvinfo : EIATTR_REGCOUNT
	.align		4
.L_7:
        /*0030*/ 	.byte	0x04, 0x2f
        /*0032*/ 	.short	(.L_9 - .L_8)
	.align		4
.L_8:
        /*0034*/ 	.word	index@(_Z6MatAddPfS_S_i)
        /*0038*/ 	.word	0x0000000c


	//----- nvinfo : EIATTR_FRAME_SIZE
	.align		4
.L_9:
        /*003c*/ 	.byte	0x04, 0x11
        /*003e*/ 	.short	(.L_11 - .L_10)
	.align		4
.L_10:
        /*0040*/ 	.word	index@(_Z6MatAddPfS_S_i)
        /*0044*/ 	.word	0x00000000


	//----- nvinfo : EIATTR_MIN_STACK_SIZE
	.align		4
.L_11:
        /*0048*/ 	.byte	0x04, 0x12
        /*004a*/ 	.short	(.L_13 - .L_12)
	.align		4
.L_12:
        /*004c*/ 	.word	index@(_Z6MatAddPfS_S_i)
        /*0050*/ 	.word	0x00000000


	//----- nvinfo : EIATTR_MIN_STACK_SIZE
	.align		4
.L_13:
        /*0054*/ 	.byte	0x04, 0x12
        /*0056*/ 	.short	(.L_15 - .L_14)
	.align		4
.L_14:
        /*0058*/ 	.word	index@(_Z6VecAddPfS_S_)
        /*005c*/ 	.word	0x00000000


	//----- nvinfo : EIATTR_MIN_STACK_SIZE
	.align		4
.L_15:
        /*0060*/ 	.byte	0x04, 0x12
        /*0062*/ 	.short	(.L_17 - .L_16)
	.align		4
.L_16:
        /*0064*/ 	.word	index@(_Z5helloPcPi)
        /*0068*/ 	.word	0x00000000
.L_17:


//--------------------- .nv.compat                --------------------------
	.section	.nv.compat,"",@"SHT_CUDA_COMPAT_INFO"
	.align	4
        /*0000*/ 	.byte	0x02, 0x09, 0x00, 0x00, 0x02, 0x02, 0x01, 0x00, 0x02, 0x05, 0x05, 0x00, 0x03, 0x07, 0x01, 0x01
        /*0010*/ 	.byte	0x02, 0x03, 0x00, 0x00, 0x02, 0x06, 0x01, 0x00, 0x04, 0x0b, 0x08, 0x00, 0x09, 0x00, 0x00, 0x00
        /*0020*/ 	.byte	0x00, 0x00, 0x00, 0x00


//--------------------- .nv.info._Z6MatAddPfS_S_i --------------------------
	.section	.nv.info._Z6MatAddPfS_S_i,"",@"SHT_CUDA_INFO"
	.sectionflags	@""
	.align	4


	//----- nvinfo : EIATTR_CUDA_API_VERSION
	.align		4
        /*0000*/ 	.byte	0x04, 0x37
        /*0002*/ 	.short	(.L_19 - .L_18)
.L_18:
        /*0004*/ 	.word	0x00000082


	//----- nvinfo : EIATTR_KPARAM_INFO
	.align		4
.L_19:
        /*0008*/ 	.byte	0x04, 0x17
        /*000a*/ 	.short	(.L_21 - .L_20)
.L_20:
        /*000c*/ 	.word	0x00000000
        /*0010*/ 	.short	0x0003
        /*0012*/ 	.short	0x0018
        /*0014*/ 	.byte	0x00, 0xf0, 0x11, 0x00


	//----- nvinfo : EIATTR_KPARAM_INFO
	.align		4
.L_21:
        /*0018*/ 	.byte	0x04, 0x17
        /*001a*/ 	.short	(.L_23 - .L_22)
.L_22:
        /*001c*/ 	.word	0x00000000
        /*0020*/ 	.short	0x0002
        /*0022*/ 	.short	0x0010
        /*0024*/ 	.byte	0x00, 0xf5, 0x21, 0x00


	//----- nvinfo : EIATTR_KPARAM_INFO
	.align		4
.L_23:
        /*0028*/ 	.byte	0x04, 0x17
        /*002a*/ 	.short	(.L_25 - .L_24)
.L_24:
        /*002c*/ 	.word	0x00000000
        /*0030*/ 	.short	0x0001
        /*0032*/ 	.short	0x0008
        /*0034*/ 	.byte	0x00, 0xf5, 0x21, 0x00


	//----- nvinfo : EIATTR_KPARAM_INFO
	.align		4
.L_25:
        /*0038*/ 	.byte	0x04, 0x17
        /*003a*/ 	.short	(.L_27 - .L_26)
.L_26:
        /*003c*/ 	.word	0x00000000
        /*0040*/ 	.short	0x0000
        /*0042*/ 	.short	0x0000
        /*0044*/ 	.byte	0x00, 0xf5, 0x21, 0x00


	//----- nvinfo : EIATTR_SPARSE_MMA_MASK
	.align		4
.L_27:
        /*0048*/ 	.byte	0x03, 0x50
        /*004a*/ 	.short	0x0000


	//----- nvinfo : EIATTR_MAXREG_COUNT
	.align		4
        /*004c*/ 	.byte	0x03, 0x1b
        /*004e*/ 	.short	0x00ff


	//----- nvinfo : EIATTR_MERCURY_ISA_VERSION
	.align		4
        /*0050*/ 	.byte	0x03, 0x5f
        /*0052*/ 	.short	0x0101


	//----- nvinfo : EIATTR_VRC_CTA_INIT_COUNT
	.align		4
        /*0054*/ 	.byte	0x02, 0x4a
	.zero		1
	.zero		1


	//----- nvinfo : EIATTR_EXIT_INSTR_OFFSETS
	.align		4
        /*0058*/ 	.byte	0x04, 0x1c
        /*005a*/ 	.short	(.L_29 - .L_28)


	//   ....[0]....
.L_28:
        /*005c*/ 	.word	0x00000060


	//   ....[1]....
        /*0060*/ 	.word	0x00000130


	//----- nvinfo : EIATTR_CBANK_PARAM_SIZE
	.align		4
.L_29:
        /*0064*/ 	.byte	0x03, 0x19
        /*0066*/ 	.short	0x001c


	//----- nvinfo : EIATTR_PARAM_CBANK
	.align		4
        /*0068*/ 	.byte	0x04, 0x0a
        /*006a*/ 	.short	(.L_31 - .L_30)
	.align		4
.L_30:
        /*006c*/ 	.word	index@(.nv.constant0._Z6MatAddPfS_S_i)
        /*0070*/ 	.short	0x0380
        /*0072*/ 	.short	0x001c


	//----- nvinfo : EIATTR_SW_WAR
	.align		4
.L_31:
        /*0074*/ 	.byte	0x04, 0x36
        /*0076*/ 	.short	(.L_33 - .L_32)
.L_32:
        /*0078*/ 	.word	0x00000008
.L_33:


//--------------------- .nv.info._Z6VecAddPfS_S_  --------------------------
	.section	.nv.info._Z6VecAddPfS_S_,"",@"SHT_CUDA_INFO"
	.sectionflags	@""
	.align	4


	//----- nvinfo : EIATTR_CUDA_API_VERSION
	.align		4
        /*0000*/ 	.byte	0x04, 0x37
        /*0002*/ 	.short	(.L_35 - .L_34)
.L_34:
        /*0004*/ 	.word	0x00000082


	//----- nvinfo : EIATTR_KPARAM_INFO
	.align		4
.L_35:
        /*0008*/ 	.byte	0x04, 0x17
        /*000a*/ 	.short	(.L_37 - .L_36)
.L_36:
        /*000c*/ 	.word	0x00000000
        /*0010*/ 	.short	0x0002
        /*0012*/ 	.short	0x0010
        /*0014*/ 	.byte	0x00, 0xf5, 0x21, 0x00


	//----- nvinfo : EIATTR_KPARAM_INFO
	.align		4
.L_37:
        /*0018*/ 	.byte	0x04, 0x17
        /*001a*/ 	.short	(.L_39 - .L_38)
.L_38:
        /*001c*/ 	.word	0x00000000
        /*0020*/ 	.short	0x0001
        /*0022*/ 	.short	0x0008
        /*0024*/ 	.byte	0x00, 0xf5, 0x21, 0x00


	//----- nvinfo : EIATTR_KPARAM_INFO
	.align		4
.L_39:
        /*0028*/ 	.byte	0x04, 0x17
        /*002a*/ 	.short	(.L_41 - .L_40)
.L_40:
        /*002c*/ 	.word	0x00000000
        /*0030*/ 	.short	0x0000
        /*0032*/ 	.short	0x0000
        /*0034*/ 	.byte	0x00, 0xf5, 0x21, 0x00


	//----- nvinfo : EIATTR_SPARSE_MMA_MASK
	.align		4
.L_41:
        /*0038*/ 	.byte	0x03, 0x50
        /*003a*/ 	.short	0x0000


	//----- nvinfo : EIATTR_MAXREG_COUNT
	.align		4
        /*003c*/ 	.byte	0x03, 0x1b
        /*003e*/ 	.short	0x00ff


	//----- nvinfo : EIATTR_MERCURY_ISA_VERSION
	.align		4
        /*0040*/ 	.byte	0x03, 0x5f
        /*0042*/ 	.short	0x0101


	//----- nvinfo : EIATTR_VRC_CTA_INIT_COUNT
	.align		4
        /*0044*/ 	.byte	0x02, 0x4a
	.zero		1
	.zero		1


	//----- nvinfo : EIATTR_EXIT_INSTR_OFFSETS
	.align		4
        /*0048*/ 	.byte	0x04, 0x1c
        /*004a*/ 	.short	(.L_43 - .L_42)


	//   ....[0]....
.L_42:
        /*004c*/ 	.word	0x000000d0


	//----- nvinfo : EIATTR_CBANK_PARAM_SIZE
	.align		4
.L_43:
        /*0050*/ 	.byte	0x03, 0x19
        /*0052*/ 	.short	0x0018


	//----- nvinfo : EIATTR_PARAM_CBANK
	.align		4
        /*0054*/ 	.byte	0x04, 0x0a
        /*0056*/ 	.short	(.L_45 - .L_44)
	.align		4
.L_44:
        /*0058*/ 	.word	index@(.nv.constant0._Z6VecAddPfS_S_)
        /*005c*/ 	.short	0x0380
        /*005e*/ 	.short	0x0018


	//----- nvinfo : EIATTR_SW_WAR
	.align		4
.L_45:
        /*0060*/ 	.byte	0x04, 0x36
        /*0062*/ 	.short	(.L_47 - .L_46)
.L_46:
        /*0064*/ 	.word	0x00000008
.L_47:


//--------------------- .nv.info._Z5helloPcPi     --------------------------
	.section	.nv.info._Z5helloPcPi,"",@"SHT_CUDA_INFO"
	.sectionflags	@""
	.align	4


	//----- nvinfo : EIATTR_CUDA_API_VERSION
	.align		4
        /*0000*/ 	.byte	0x04, 0x37
        /*0002*/ 	.short	(.L_49 - .L_48)
.L_48:
        /*0004*/ 	.word	0x00000082


	//----- nvinfo : EIATTR_KPARAM_INFO
	.align		4
.L_49:
        /*0008*/ 	.byte	0x04, 0x17
        /*000a*/ 	.short	(.L_51 - .L_50)
.L_50:
        /*000c*/ 	.word	0x00000000
        /*0010*/ 	.short	0x0001
        /*0012*/ 	.short	0x0008
        /*0014*/ 	.byte	0x00, 0xf5, 0x21, 0x00


	//----- nvinfo : EIATTR_KPARAM_INFO
	.align		4
.L_51:
        /*0018*/ 	.byte	0x04, 0x17
        /*001a*/ 	.short	(.L_53 - .L_52)
.L_52:
        /*001c*/ 	.word	0x00000000
        /*0020*/ 	.short	0x0000
        /*0022*/ 	.short	0x0000
        /*0024*/ 	.byte	0x00, 0xf5, 0x21, 0x00


	//----- nvinfo : EIATTR_SPARSE_MMA_MASK
	.align		4
.L_53:
        /*0028*/ 	.byte	0x03, 0x50
        /*002a*/ 	.short	0x0000


	//----- nvinfo : EIATTR_MAXREG_COUNT
	.align		4
        /*002c*/ 	.byte	0x03, 0x1b
        /*002e*/ 	.short	0x00ff


	//----- nvinfo : EIATTR_MERCURY_ISA_VERSION
	.align		4
        /*0030*/ 	.byte	0x03, 0x5f
        /*0032*/ 	.short	0x0101


	//----- nvinfo : EIATTR_VRC_CTA_INIT_COUNT
	.align		4
        /*0034*/ 	.byte	0x02, 0x4a
	.zero		1
	.zero		1


	//----- nvinfo : EIATTR_EXIT_INSTR_OFFSETS
	.align		4
        /*0038*/ 	.byte	0x04, 0x1c
        /*003a*/ 	.short	(.L_55 - .L_54)


	//   ....[0]....
.L_54:
        /*003c*/ 	.word	0x000000c0


	//----- nvinfo : EIATTR_CBANK_PARAM_SIZE
	.align		4
.L_55:
        /*0040*/ 	.byte	0x03, 0x19
        /*0042*/ 	.short	0x0010


	//----- nvinfo : EIATTR_PARAM_CBANK
	.align		4
        /*0044*/ 	.byte	0x04, 0x0a
        /*0046*/ 	.short	(.L_57 - .L_56)
	.align		4
.L_56:
        /*0048*/ 	.word	index@(.nv.constant0._Z5helloPcPi)
        /*004c*/ 	.short	0x0380
        /*004e*/ 	.short	0x0010


	//----- nvinfo : EIATTR_SW_WAR
	.align		4
.L_57:
        /*0050*/ 	.byte	0x04, 0x36
        /*0052*/ 	.short	(.L_59 - .L_58)
.L_58:
        /*0054*/ 	.word	0x00000008
.L_59:


//--------------------- .nv.callgraph             --------------------------
	.section	.nv.callgraph,"",@"SHT_CUDA_CALLGRAPH"
	.align	4
	.sectionentsize	8
	.align		4
        /*0000*/ 	.word	0x00000000
	.align		4
        /*0004*/ 	.word	0xffffffff
	.align		4
        /*0008*/ 	.word	0x00000000
	.align		4
        /*000c*/ 	.word	0xfffffffe
	.align		4
        /*0010*/ 	.word	0x00000000
	.align		4
        /*0014*/ 	.word	0xfffffffd
	.align		4
        /*0018*/ 	.word	0x00000000
	.align		4
        /*001c*/ 	.word	0xfffffffc


//--------------------- .text._Z6MatAddPfS_S_i    --------------------------
	.section	.text._Z6MatAddPfS_S_i,"ax",@progbits
	.align	128
        .global         _Z6MatAddPfS_S_i
        .type           _Z6MatAddPfS_S_i,@function
        .size           _Z6MatAddPfS_S_i,(.L_x_3 - _Z6MatAddPfS_S_i)
        .other          _Z6MatAddPfS_S_i,@"STO_CUDA_ENTRY STV_DEFAULT"
_Z6MatAddPfS_S_i:
.text._Z6MatAddPfS_S_i:
[----:B------:R-:W-:Y:S01]  /*0000*/  LDC R1, c[0x0][0x37c] ;  /* 0x0000df00ff017b82 */ /* 0x000fe20000000800 */
[----:B------:R-:W0:Y:S01]  /*0010*/  S2R R9, SR_TID.X ;  /* 0x0000000000097919 */ /* 0x000e220000002100 */
[----:B------:R-:W1:Y:S01]  /*0020*/  LDCU UR6, c[0x0][0x398] ;  /* 0x00007300ff0677ac */ /* 0x000e620008000800 */
[----:B------:R-:W0:Y:S02]  /*0030*/  S2R R0, SR_TID.Y ;  /* 0x0000000000007919 */ /* 0x000e240000002200 */
[----:B0-----:R-:W-:-:S04]  /*0040*/  VIMNMX R2, PT, PT, R9, R0, !PT ;  /* 0x0000000009027248 */ /* 0x001fc80007fe0100 */
[----:B-1----:R-:W-:-:S13]  /*0050*/  ISETP.GE.AND P0, PT, R2, UR6, PT ;  /* 0x0000000602007c0c */ /* 0x002fda000bf06270 */
[----:B------:R-:W-:Y:S05]  /*0060*/  @P0 EXIT ;  /* 0x000000000000094d */ /* 0x000fea0003800000 */
[----:B------:R-:W0:Y:S01]  /*0070*/  LDC.64 R2, c[0x0][0x380] ;  /* 0x0000e000ff027b82 */ /* 0x000e220000000a00 */
[----:B------:R-:W1:Y:S01]  /*0080*/  LDCU.64 UR4, c[0x0][0x358] ;  /* 0x00006b00ff0477ac */ /* 0x000e620008000a00 */
[----:B------:R-:W-:-:S06]  /*0090*/  IMAD R9, R9, UR6, R0 ;  /* 0x0000000609097c24 */ /* 0x000fcc000f8e0200 */
[----:B------:R-:W2:Y:S08]  /*00a0*/  LDC.64 R4, c[0x0][0x388] ;  /* 0x0000e200ff047b82 */ /* 0x000eb00000000a00 */
[----:B------:R-:W3:Y:S01]  /*00b0*/  LDC.64 R6, c[0x0][0x390] ;  /* 0x0000e400ff067b82 */ /* 0x000ee20000000a00 */
[----:B0-----:R-:W-:-:S06]  /*00c0*/  IMAD.WIDE.U32 R2, R9, 0x4, R2 ;  /* 0x0000000409027825 */ /* 0x001fcc00078e0002 */
[----:B-1----:R-:W4:Y:S01]  /*00d0*/  LDG.E R2, desc[UR4][R2.64] ;  /* 0x0000000402027981 */ /* 0x002f22000c1e1900 */
[----:B--2---:R-:W-:-:S06]  /*00e0*/  IMAD.WIDE.U32 R4, R9, 0x4, R4 ;  /* 0x0000000409047825 */ /* 0x004fcc00078e0004 */
[----:B------:R-:W4:Y:S01]  /*00f0*/  LDG.E R5, desc[UR4][R4.64] ;  /* 0x0000000404057981 */ /* 0x000f22000c1e1900 */
[----:B---3--:R-:W-:-:S04]  /*0100*/  IMAD.WIDE.U32 R6, R9, 0x4, R6 ;  /* 0x0000000409067825 */ /* 0x008fc800078e0006 */
[----:B----4-:R-:W-:-:S05]  /*0110*/  FADD R9, R2, R5 ;  /* 0x0000000502097221 */ /* 0x010fca0000000000 */
[----:B------:R-:W-:Y:S01]  /*0120*/  STG.E desc[UR4][R6.64], R9 ;  /* 0x0000000906007986 */ /* 0x000fe2000c101904 */
[----:B------:R-:W-:Y:S05]  /*0130*/  EXIT ;  /* 0x000000000000794d */ /* 0x000fea0003800000 */
.L_x_0:
[----:B------:R-:W-:-:S00]  /*0140*/  BRA `(.L_x_0) ;  /* 0xfffffffc00fc7947 */ /* 0x000fc0000383ffff */
[----:B------:R-:W-:-:S00]  /*0150*/  NOP ;  /* 0x0000000000007918 */ /* 0x000fc00000000000 */
        /* <DEDUP_REMOVED lines=10> */
.L_x_3:


//--------------------- .text._Z6VecAddPfS_S_     --------------------------
	.section	.text._Z6VecAddPfS_S_,"ax",@progbits
	.align	128
        .global         _Z6VecAddPfS_S_
        .type           _Z6VecAddPfS_S_,@function
        .size           _Z6VecAddPfS_S_,(.L_x_4 - _Z6VecAddPfS_S_)
        .other          _Z6VecAddPfS_S_,@"STO_CUDA_ENTRY STV_DEFAULT"
_Z6VecAddPfS_S_:
.text._Z6VecAddPfS_S_:
[----:B------:R-:W-:Y:S01]  /*0000*/  LDC R1, c[0x0][0x37c] ;  /* 0x0000df00ff017b82 */ /* 0x000fe20000000800 */
[----:B------:R-:W0:Y:S07]  /*0010*/  S2R R9, SR_TID.X ;  /* 0x0000000000097919 */ /* 0x000e2e0000002100 */
[----:B------:R-:W0:Y:S01]  /*0020*/  LDC.64 R2, c[0x0][0x380] ;  /* 0x0000e000ff027b82 */ /* 0x000e220000000a00 */
[----:B------:R-:W1:Y:S07]  /*0030*/  LDCU.64 UR4, c[0x0][0x358] ;  /* 0x00006b00ff0477ac */ /* 0x000e6e0008000a00 */
[----:B------:R-:W2:Y:S08]  /*0040*/  LDC.64 R4, c[0x0][0x388] ;  /* 0x0000e200ff047b82 */ /* 0x000eb00000000a00 */
[----:B------:R-:W3:Y:S01]  /*0050*/  LDC.64 R6, c[0x0][0x390] ;  /* 0x0000e400ff067b82 */ /* 0x000ee20000000a00 */
[----:B0-----:R-:W-:-:S04]  /*0060*/  IMAD.WIDE.U32 R2, R9, 0x4, R2 ;  /* 0x0000000409027825 */ /* 0x001fc800078e0002 */
[C---:B--2---:R-:W-:Y:S02]  /*0070*/  IMAD.WIDE.U32 R4, R9.reuse, 0x4, R4 ;  /* 0x0000000409047825 */ /* 0x044fe400078e0004 */
[----:B-1----:R-:W2:Y:S04]  /*0080*/  LDG.E R2, desc[UR4][R2.64] ;  /* 0x0000000402027981 */ /* 0x002ea8000c1e1900 */
[----:B------:R-:W2:Y:S01]  /*0090*/  LDG.E R5, desc[UR4][R4.64] ;  /* 0x0000000404057981 */ /* 0x000ea2000c1e1900 */
[----:B---3--:R-:W-:-:S04]  /*00a0*/  IMAD.WIDE.U32 R6, R9, 0x4, R6 ;  /* 0x0000000409067825 */ /* 0x008fc800078e0006 */
[----:B--2---:R-:W-:-:S05]  /*00b0*/  FADD R9, R2, R5 ;  /* 0x0000000502097221 */ /* 0x004fca0000000000 */
[----:B------:R-:W-:Y:S01]  /*00c0*/  STG.E desc[UR4][R6.64], R9 ;  /* 0x0000000906007986 */ /* 0x000fe2000c101904 */
[----:B------:R-:W-:Y:S05]  /*00d0*/  EXIT ;  /* 0x000000000000794d */ /* 0x000fea0003800000 */
.L_x_1:
        /* <DEDUP_REMOVED lines=10> */
.L_x_4:


//--------------------- .text._Z5helloPcPi        --------------------------
	.section	.text._Z5helloPcPi,"ax",@progbits
	.align	128
        .global         _Z5helloPcPi
        .type           _Z5helloPcPi,@function
        .size           _Z5helloPcPi,(.L_x_5 - _Z5helloPcPi)
        .other          _Z5helloPcPi,@"STO_CUDA_ENTRY STV_DEFAULT"
_Z5helloPcPi:
.text._Z5helloPcPi:
[----:B------:R-:W-:Y:S01]  /*0000*/  LDC R1, c[0x0][0x37c] ;  /* 0x0000df00ff017b82 */ /* 0x000fe20000000800 */
[----:B------:R-:W0:Y:S07]  /*0010*/  S2R R5, SR_TID.X ;  /* 0x0000000000057919 */ /* 0x000e2e0000002100 */
[----:B------:R-:W1:Y:S01]  /*0020*/  LDC.64 R2, c[0x0][0x388] ;  /* 0x0000e200ff027b82 */ /* 0x000e620000000a00 */
[----:B------:R-:W0:Y:S01]  /*0030*/  LDCU.64 UR6, c[0x0][0x380] ;  /* 0x00007000ff0677ac */ /* 0x000e220008000a00 */
[----:B------:R-:W2:Y:S01]  /*0040*/  LDCU.64 UR4, c[0x0][0x358] ;  /* 0x00006b00ff0477ac */ /* 0x000ea20008000a00 */
[C---:B0-----:R-:W-:Y:S01]  /*0050*/  IADD3 R4, P0, PT, R5.reuse, UR6, RZ ;  /* 0x0000000605047c10 */ /* 0x041fe2000ff1e0ff */
[----:B-1----:R-:W-:-:S03]  /*0060*/  IMAD.WIDE.U32 R2, R5, 0x4, R2 ;  /* 0x0000000405027825 */ /* 0x002fc600078e0002 */
[----:B------:R-:W-:-:S03]  /*0070*/  IADD3.X R5, PT, PT, RZ, UR7, RZ, P0, !PT ;  /* 0x00000007ff057c10 */ /* 0x000fc600087fe4ff */
[----:B--2---:R-:W2:Y:S04]  /*0080*/  LDG.E.U8 R2, desc[UR4][R2.64] ;  /* 0x0000000402027981 */ /* 0x004ea8000c1e1100 */
[----:B------:R-:W2:Y:S02]  /*0090*/  LDG.E.U8 R7, desc[UR4][R4.64] ;  /* 0x0000000404077981 */ /* 0x000ea4000c1e1100 */
[----:B--2---:R-:W-:-:S05]  /*00a0*/  IADD3 R7, PT, PT, R2, R7, RZ ;  /* 0x0000000702077210 */ /* 0x004fca0007ffe0ff */
[----:B------:R-:W-:Y:S01]  /*00b0*/  STG.E.U8 desc[UR4][R4.64], R7 ;  /* 0x0000000704007986 */ /* 0x000fe2000c101104 */
[----:B------:R-:W-:Y:S05]  /*00c0*/  EXIT ;  /* 0x000000000000794d */ /* 0x000fea0003800000 */
.L_x_2:
        /* <DEDUP_REMOVED lines=11> */
.L_x_5:


//--------------------- .nv.shared.reserved.0     --------------------------
	.section	.nv.shared.reserved.0,"aw",@nobits
	.weak		__nv_reservedSMEM_offset_0_alias
	.size		__nv_reservedSMEM_offset_0_alias, 0, 64
	.other		__nv_reservedSMEM_offset_0_alias,@"STO_CUDA_RESERVED_SHARED STV_DEFAULT"
__nv_reservedSMEM_offset_0_alias:
	.zero		0
	.zero		64


//--------------------- .nv.constant0._Z6MatAddPfS_S_i --------------------------
	.section	.nv.constant0._Z6MatAddPfS_S_i,"a",@progbits
	.sectionflags	@""
	.align	4
.nv.constant0._Z6MatAddPfS_S_i:
	.zero		924


//--------------------- .nv.constant0._Z6VecAddPfS_S_ --------------------------
	.section	.nv.constant0._Z6VecAddPfS_S_,"a",@progbits
	.sectionflags	@""
	.align	4
.nv.constant0._Z6VecAddPfS_S_:
	.zero		920


//--------------------- .nv.constant0._Z5helloPcPi --------------------------
	.section	.nv.constant0._Z5helloPcPi,"a",@progbits
	.sectionflags	@""
	.align	4
.nv.constant0._Z5helloPcPi:
	.zero		912


//--------------------- SYMBOLS --------------------------

	.type		.nv.reservedSmem.offset0,@object
	.size		.nv.reservedSmem.offset0,0x4
